//
// Generated by NVIDIA NVVM Compiler
//
// Compiler Build ID: CL-36424714
// Cuda compilation tools, release 13.0, V13.0.88
// Based on NVVM 20.0.0
//

.version 9.0
.target sm_100
.address_size 64

	// .globl	_Z13linear_kernelPfPKfS1_iiii
// _ZZ13linear_kernelPfPKfS1_iiiiE3x_s has been demoted

.visible .entry _Z13linear_kernelPfPKfS1_iiii(
	.param .u64 .ptr .align 1 _Z13linear_kernelPfPKfS1_iiii_param_0,
	.param .u64 .ptr .align 1 _Z13linear_kernelPfPKfS1_iiii_param_1,
	.param .u64 .ptr .align 1 _Z13linear_kernelPfPKfS1_iiii_param_2,
	.param .u32 _Z13linear_kernelPfPKfS1_iiii_param_3,
	.param .u32 _Z13linear_kernelPfPKfS1_iiii_param_4,
	.param .u32 _Z13linear_kernelPfPKfS1_iiii_param_5,
	.param .u32 _Z13linear_kernelPfPKfS1_iiii_param_6
)
{
	.reg .pred 	%p<12>;
	.reg .b32 	%r<59>;
	.reg .b32 	%f<113>;
	.reg .b64 	%rd<20>;
	// demoted variable
	.shared .align 4 .b8 _ZZ13linear_kernelPfPKfS1_iiiiE3x_s[64];
	ld.param.u64 	%rd3, [_Z13linear_kernelPfPKfS1_iiii_param_0];
	ld.param.u64 	%rd4, [_Z13linear_kernelPfPKfS1_iiii_param_1];
	ld.param.u64 	%rd5, [_Z13linear_kernelPfPKfS1_iiii_param_2];
	ld.param.u32 	%r31, [_Z13linear_kernelPfPKfS1_iiii_param_3];
	ld.param.u32 	%r29, [_Z13linear_kernelPfPKfS1_iiii_param_5];
	ld.param.u32 	%r30, [_Z13linear_kernelPfPKfS1_iiii_param_6];
	cvta.to.global.u64 	%rd1, %rd5;
	mov.u32 	%r32, %ctaid.x;
	mov.u32 	%r33, %ntid.x;
	mov.u32 	%r1, %tid.x;
	mad.lo.s32 	%r2, %r32, %r33, %r1;
	setp.ge.s32 	%p1, %r1, %r31;
	@%p1 bra 	$L__BB0_2;
	cvta.to.global.u64 	%rd6, %rd4;
	mul.wide.u32 	%rd7, %r1, 4;
	add.s64 	%rd8, %rd6, %rd7;
	ld.global.f32 	%f14, [%rd8];
	shl.b32 	%r34, %r1, 2;
	mov.u32 	%r35, _ZZ13linear_kernelPfPKfS1_iiiiE3x_s;
	add.s32 	%r36, %r35, %r34;
	st.shared.f32 	[%r36], %f14;
$L__BB0_2:
	bar.sync 	0;
	setp.ge.s32 	%p2, %r2, %r30;
	@%p2 bra 	$L__BB0_17;
	setp.lt.s32 	%p3, %r29, 1;
	mov.f32 	%f112, 0f00000000;
	@%p3 bra 	$L__BB0_16;
	mul.lo.s32 	%r3, %r29, %r2;
	and.b32  	%r4, %r29, 15;
	setp.lt.u32 	%p4, %r29, 16;
	mov.f32 	%f112, 0f00000000;
	mov.b32 	%r54, 0;
	@%p4 bra 	$L__BB0_7;
	and.b32  	%r54, %r29, 2147483632;
	neg.s32 	%r52, %r54;
	mov.u32 	%r39, _ZZ13linear_kernelPfPKfS1_iiiiE3x_s;
	add.s32 	%r51, %r39, 32;
	add.s64 	%rd2, %rd1, 32;
	mov.f32 	%f112, 0f00000000;
	mov.u32 	%r50, %r3;
$L__BB0_6:
	.pragma "nounroll";
	mul.wide.s32 	%rd9, %r50, 4;
	add.s64 	%rd10, %rd2, %rd9;
	ld.shared.f32 	%f19, [%r51+-32];
	ld.global.f32 	%f20, [%rd10+-32];
	fma.rn.f32 	%f21, %f19, %f20, %f112;
	ld.shared.f32 	%f22, [%r51+-28];
	ld.global.f32 	%f23, [%rd10+-28];
	fma.rn.f32 	%f24, %f22, %f23, %f21;
	ld.shared.f32 	%f25, [%r51+-24];
	ld.global.f32 	%f26, [%rd10+-24];
	fma.rn.f32 	%f27, %f25, %f26, %f24;
	ld.shared.f32 	%f28, [%r51+-20];
	ld.global.f32 	%f29, [%rd10+-20];
	fma.rn.f32 	%f30, %f28, %f29, %f27;
	ld.shared.f32 	%f31, [%r51+-16];
	ld.global.f32 	%f32, [%rd10+-16];
	fma.rn.f32 	%f33, %f31, %f32, %f30;
	ld.shared.f32 	%f34, [%r51+-12];
	ld.global.f32 	%f35, [%rd10+-12];
	fma.rn.f32 	%f36, %f34, %f35, %f33;
	ld.shared.f32 	%f37, [%r51+-8];
	ld.global.f32 	%f38, [%rd10+-8];
	fma.rn.f32 	%f39, %f37, %f38, %f36;
	ld.shared.f32 	%f40, [%r51+-4];
	ld.global.f32 	%f41, [%rd10+-4];
	fma.rn.f32 	%f42, %f40, %f41, %f39;
	ld.shared.f32 	%f43, [%r51];
	ld.global.f32 	%f44, [%rd10];
	fma.rn.f32 	%f45, %f43, %f44, %f42;
	ld.shared.f32 	%f46, [%r51+4];
	ld.global.f32 	%f47, [%rd10+4];
	fma.rn.f32 	%f48, %f46, %f47, %f45;
	ld.shared.f32 	%f49, [%r51+8];
	ld.global.f32 	%f50, [%rd10+8];
	fma.rn.f32 	%f51, %f49, %f50, %f48;
	ld.shared.f32 	%f52, [%r51+12];
	ld.global.f32 	%f53, [%rd10+12];
	fma.rn.f32 	%f54, %f52, %f53, %f51;
	ld.shared.f32 	%f55, [%r51+16];
	ld.global.f32 	%f56, [%rd10+16];
	fma.rn.f32 	%f57, %f55, %f56, %f54;
	ld.shared.f32 	%f58, [%r51+20];
	ld.global.f32 	%f59, [%rd10+20];
	fma.rn.f32 	%f60, %f58, %f59, %f57;
	ld.shared.f32 	%f61, [%r51+24];
	ld.global.f32 	%f62, [%rd10+24];
	fma.rn.f32 	%f63, %f61, %f62, %f60;
	ld.shared.f32 	%f64, [%r51+28];
	ld.global.f32 	%f65, [%rd10+28];
	fma.rn.f32 	%f112, %f64, %f65, %f63;
	add.s32 	%r52, %r52, 16;
	add.s32 	%r51, %r51, 64;
	add.s32 	%r50, %r50, 16;
	setp.ne.s32 	%p5, %r52, 0;
	@%p5 bra 	$L__BB0_6;
$L__BB0_7:
	setp.eq.s32 	%p6, %r4, 0;
	@%p6 bra 	$L__BB0_16;
	and.b32  	%r14, %r29, 7;
	setp.lt.u32 	%p7, %r4, 8;
	@%p7 bra 	$L__BB0_10;
	shl.b32 	%r40, %r54, 2;
	mov.u32 	%r41, _ZZ13linear_kernelPfPKfS1_iiiiE3x_s;
	add.s32 	%r42, %r41, %r40;
	ld.shared.f32 	%f67, [%r42];
	add.s32 	%r43, %r54, %r3;
	mul.wide.s32 	%rd11, %r43, 4;
	add.s64 	%rd12, %rd1, %rd11;
	ld.global.f32 	%f68, [%rd12];
	fma.rn.f32 	%f69, %f67, %f68, %f112;
	ld.shared.f32 	%f70, [%r42+4];
	ld.global.f32 	%f71, [%rd12+4];
	fma.rn.f32 	%f72, %f70, %f71, %f69;
	ld.shared.f32 	%f73, [%r42+8];
	ld.global.f32 	%f74, [%rd12+8];
	fma.rn.f32 	%f75, %f73, %f74, %f72;
	ld.shared.f32 	%f76, [%r42+12];
	ld.global.f32 	%f77, [%rd12+12];
	fma.rn.f32 	%f78, %f76, %f77, %f75;
	ld.shared.f32 	%f79, [%r42+16];
	ld.global.f32 	%f80, [%rd12+16];
	fma.rn.f32 	%f81, %f79, %f80, %f78;
	ld.shared.f32 	%f82, [%r42+20];
	ld.global.f32 	%f83, [%rd12+20];
	fma.rn.f32 	%f84, %f82, %f83, %f81;
	ld.shared.f32 	%f85, [%r42+24];
	ld.global.f32 	%f86, [%rd12+24];
	fma.rn.f32 	%f87, %f85, %f86, %f84;
	ld.shared.f32 	%f88, [%r42+28];
	ld.global.f32 	%f89, [%rd12+28];
	fma.rn.f32 	%f112, %f88, %f89, %f87;
	add.s32 	%r54, %r54, 8;
$L__BB0_10:
	setp.eq.s32 	%p8, %r14, 0;
	@%p8 bra 	$L__BB0_16;
	and.b32  	%r17, %r29, 3;
	setp.lt.u32 	%p9, %r14, 4;
	@%p9 bra 	$L__BB0_13;
	shl.b32 	%r44, %r54, 2;
	mov.u32 	%r45, _ZZ13linear_kernelPfPKfS1_iiiiE3x_s;
	add.s32 	%r46, %r45, %r44;
	ld.shared.f32 	%f91, [%r46];
	add.s32 	%r47, %r54, %r3;
	mul.wide.s32 	%rd13, %r47, 4;
	add.s64 	%rd14, %rd1, %rd13;
	ld.global.f32 	%f92, [%rd14];
	fma.rn.f32 	%f93, %f91, %f92, %f112;
	ld.shared.f32 	%f94, [%r46+4];
	ld.global.f32 	%f95, [%rd14+4];
	fma.rn.f32 	%f96, %f94, %f95, %f93;
	ld.shared.f32 	%f97, [%r46+8];
	ld.global.f32 	%f98, [%rd14+8];
	fma.rn.f32 	%f99, %f97, %f98, %f96;
	ld.shared.f32 	%f100, [%r46+12];
	ld.global.f32 	%f101, [%rd14+12];
	fma.rn.f32 	%f112, %f100, %f101, %f99;
	add.s32 	%r54, %r54, 4;
$L__BB0_13:
	setp.eq.s32 	%p10, %r17, 0;
	@%p10 bra 	$L__BB0_16;
	add.s32 	%r58, %r54, %r3;
	shl.b32 	%r48, %r54, 2;
	mov.u32 	%r49, _ZZ13linear_kernelPfPKfS1_iiiiE3x_s;
	add.s32 	%r57, %r49, %r48;
	neg.s32 	%r56, %r17;
$L__BB0_15:
	.pragma "nounroll";
	mul.wide.s32 	%rd15, %r58, 4;
	add.s64 	%rd16, %rd1, %rd15;
	ld.shared.f32 	%f102, [%r57];
	ld.global.f32 	%f103, [%rd16];
	fma.rn.f32 	%f112, %f102, %f103, %f112;
	add.s32 	%r58, %r58, 1;
	add.s32 	%r57, %r57, 4;
	add.s32 	%r56, %r56, 1;
	setp.ne.s32 	%p11, %r56, 0;
	@%p11 bra 	$L__BB0_15;
$L__BB0_16:
	cvta.to.global.u64 	%rd17, %rd3;
	mul.wide.s32 	%rd18, %r2, 4;
	add.s64 	%rd19, %rd17, %rd18;
	st.global.f32 	[%rd19], %f112;
$L__BB0_17:
	ret;

}


// ===== COMPILED SASS (sm_100) =====

	.target	sm_100

	.elftype	@"ET_EXEC"


//--------------------- .note.nv.tkinfo           --------------------------
	.section	.note.nv.tkinfo,"",@"SHT_NOTE"
	.sectionflags	@"SHF_NOTE_NV_TKINFO"
	.tkinfo
        /*0018*/ 	.word	0x00000002
        /*0030*/ 	.string	""
        /*0030*/ 	.string	"ptxas"
        /*0030*/ 	.string	"Cuda compilation tools, release 13.0, V13.0.88"
        /*0030*/ 	.string	"Build cuda_13.0.r13.0/compiler.36424714_0"
        /*0030*/ 	.string	"-arch sm_100 -m 64 "



//--------------------- .note.nv.cuinfo           --------------------------
	.section	.note.nv.cuinfo,"",@"SHT_NOTE"
	.sectionflags	@"SHF_NOTE_NV_CUINFO"
        /*0018*/ 	.short	0x0002
        /*001a*/ 	.short	0x0064
        /*001c*/ 	.short	0x0082
	.zero		2


//--------------------- .nv.info                  --------------------------
	.section	.nv.info,"",@"SHT_CUDA_INFO"
	.align	4


	//----- nvinfo : EIATTR_REGCOUNT
	.align		4
        /*0000*/ 	.byte	0x04, 0x2f
        /*0002*/ 	.short	(.L_1 - .L_0)
	.align		4
.L_0:
        /*0004*/ 	.word	index@(_Z13linear_kernelPfPKfS1_iiii)
        /*0008*/ 	.word	0x00000020


	//----- nvinfo : EIATTR_FRAME_SIZE
	.align		4
.L_1:
        /*000c*/ 	.byte	0x04, 0x11
        /*000e*/ 	.short	(.L_3 - .L_2)
	.align		4
.L_2:
        /*0010*/ 	.word	index@(_Z13linear_kernelPfPKfS1_iiii)
        /*0014*/ 	.word	0x00000000


	//----- nvinfo : EIATTR_MIN_STACK_SIZE
	.align		4
.L_3:
        /*0018*/ 	.byte	0x04, 0x12
        /*001a*/ 	.short	(.L_5 - .L_4)
	.align		4
.L_4:
        /*001c*/ 	.word	index@(_Z13linear_kernelPfPKfS1_iiii)
        /*0020*/ 	.word	0x00000000
.L_5:


//--------------------- .nv.compat                --------------------------
	.section	.nv.compat,"",@"SHT_CUDA_COMPAT_INFO"
	.align	4
        /*0000*/ 	.byte	0x02, 0x09, 0x00, 0x00, 0x02, 0x02, 0x01, 0x00, 0x02, 0x05, 0x05, 0x00, 0x03, 0x07, 0x01, 0x01
        /*0010*/ 	.byte	0x02, 0x03, 0x00, 0x00, 0x02, 0x06, 0x01, 0x00, 0x04, 0x0b, 0x08, 0x00, 0x09, 0x00, 0x00, 0x00
        /*0020*/ 	.byte	0x00, 0x00, 0x00, 0x00


//--------------------- .nv.info._Z13linear_kernelPfPKfS1_iiii --------------------------
	.section	.nv.info._Z13linear_kernelPfPKfS1_iiii,"",@"SHT_CUDA_INFO"
	.sectionflags	@""
	.align	4


	//----- nvinfo : EIATTR_CUDA_API_VERSION
	.align		4
        /*0000*/ 	.byte	0x04, 0x37
        /*0002*/ 	.short	(.L_7 - .L_6)
.L_6:
        /*0004*/ 	.word	0x00000082


	//----- nvinfo : EIATTR_KPARAM_INFO
	.align		4
.L_7:
        /*0008*/ 	.byte	0x04, 0x17
        /*000a*/ 	.short	(.L_9 - .L_8)
.L_8:
        /*000c*/ 	.word	0x00000000
        /*0010*/ 	.short	0x0006
        /*0012*/ 	.short	0x0024
        /*0014*/ 	.byte	0x00, 0xf0, 0x11, 0x00


	//----- nvinfo : EIATTR_KPARAM_INFO
	.align		4
.L_9:
        /*0018*/ 	.byte	0x04, 0x17
        /*001a*/ 	.short	(.L_11 - .L_10)
.L_10:
        /*001c*/ 	.word	0x00000000
        /*0020*/ 	.short	0x0005
        /*0022*/ 	.short	0x0020
        /*0024*/ 	.byte	0x00, 0xf0, 0x11, 0x00


	//----- nvinfo : EIATTR_KPARAM_INFO
	.align		4
.L_11:
        /*0028*/ 	.byte	0x04, 0x17
        /*002a*/ 	.short	(.L_13 - .L_12)
.L_12:
        /*002c*/ 	.word	0x00000000
        /*0030*/ 	.short	0x0004
        /*0032*/ 	.short	0x001c
        /*0034*/ 	.byte	0x00, 0xf0, 0x11, 0x00


	//----- nvinfo : EIATTR_KPARAM_INFO
	.align		4
.L_13:
        /*0038*/ 	.byte	0x04, 0x17
        /*003a*/ 	.short	(.L_15 - .L_14)
.L_14:
        /*003c*/ 	.word	0x00000000
        /*0040*/ 	.short	0x0003
        /*0042*/ 	.short	0x0018
        /*0044*/ 	.byte	0x00, 0xf0, 0x11, 0x00


	//----- nvinfo : EIATTR_KPARAM_INFO
	.align		4
.L_15:
        /*0048*/ 	.byte	0x04, 0x17
        /*004a*/ 	.short	(.L_17 - .L_16)
.L_16:
        /*004c*/ 	.word	0x00000000
        /*0050*/ 	.short	0x0002
        /*0052*/ 	.short	0x0010
        /*0054*/ 	.byte	0x00, 0xf5, 0x21, 0x00


	//----- nvinfo : EIATTR_KPARAM_INFO
	.align		4
.L_17:
        /*0058*/ 	.byte	0x04, 0x17
        /*005a*/ 	.short	(.L_19 - .L_18)
.L_18:
        /*005c*/ 	.word	0x00000000
        /*0060*/ 	.short	0x0001
        /*0062*/ 	.short	0x0008
        /*0064*/ 	.byte	0x00, 0xf5, 0x21, 0x00


	//----- nvinfo : EIATTR_KPARAM_INFO
	.align		4
.L_19:
        /*0068*/ 	.byte	0x04, 0x17
        /*006a*/ 	.short	(.L_21 - .L_20)
.L_20:
        /*006c*/ 	.word	0x00000000
        /*0070*/ 	.short	0x0000
        /*0072*/ 	.short	0x0000
        /*0074*/ 	.byte	0x00, 0xf5, 0x21, 0x00


	//----- nvinfo : EIATTR_SPARSE_MMA_MASK
	.align		4
.L_21:
        /*0078*/ 	.byte	0x03, 0x50
        /*007a*/ 	.short	0x0000


	//----- nvinfo : EIATTR_MAXREG_COUNT
	.align		4
        /*007c*/ 	.byte	0x03, 0x1b
        /*007e*/ 	.short	0x00ff


	//----- nvinfo : EIATTR_NUM_BARRIERS
	.align		4
        /*0080*/ 	.byte	0x02, 0x4c
        /*0082*/ 	.byte	0x01
	.zero		1


	//----- nvinfo : EIATTR_MERCURY_ISA_VERSION
	.align		4
        /*0084*/ 	.byte	0x03, 0x5f
        /*0086*/ 	.short	0x0101


	//----- nvinfo : EIATTR_VRC_CTA_INIT_COUNT
	.align		4
        /*0088*/ 	.byte	0x02, 0x4a
	.zero		1
	.zero		1


	//----- nvinfo : EIATTR_EXIT_INSTR_OFFSETS
	.align		4
        /*008c*/ 	.byte	0x04, 0x1c
        /*008e*/ 	.short	(.L_23 - .L_22)


	//   ....[0]....
.L_22:
        /*0090*/ 	.word	0x00000130


	//   ....[1]....
        /*0094*/ 	.word	0x000009f0


	//----- nvinfo : EIATTR_CBANK_PARAM_SIZE
	.align		4
.L_23:
        /*0098*/ 	.byte	0x03, 0x19
        /*009a*/ 	.short	0x0028


	//----- nvinfo : EIATTR_PARAM_CBANK
	.align		4
        /*009c*/ 	.byte	0x04, 0x0a
        /*009e*/ 	.short	(.L_25 - .L_24)
	.align		4
.L_24:
        /*00a0*/ 	.word	index@(.nv.constant0._Z13linear_kernelPfPKfS1_iiii)
        /*00a4*/ 	.short	0x0380
        /*00a6*/ 	.short	0x0028


	//----- nvinfo : EIATTR_SW_WAR
	.align		4
.L_25:
        /*00a8*/ 	.byte	0x04, 0x36
        /*00aa*/ 	.short	(.L_27 - .L_26)
.L_26:
        /*00ac*/ 	.word	0x00000008
.L_27:


//--------------------- .nv.callgraph             --------------------------
	.section	.nv.callgraph,"",@"SHT_CUDA_CALLGRAPH"
	.align	4
	.sectionentsize	8
	.align		4
        /*0000*/ 	.word	0x00000000
	.align		4
        /*0004*/ 	.word	0xffffffff
	.align		4
        /*0008*/ 	.word	0x00000000
	.align		4
        /*000c*/ 	.word	0xfffffffe
	.align		4
        /*0010*/ 	.word	0x00000000
	.align		4
        /*0014*/ 	.word	0xfffffffd
	.align		4
        /*0018*/ 	.word	0x00000000
	.align		4
        /*001c*/ 	.word	0xfffffffc


//--------------------- .text._Z13linear_kernelPfPKfS1_iiii --------------------------
	.section	.text._Z13linear_kernelPfPKfS1_iiii,"ax",@progbits
	.align	128
        .global         _Z13linear_kernelPfPKfS1_iiii
        .type           _Z13linear_kernelPfPKfS1_iiii,@function
        .size           _Z13linear_kernelPfPKfS1_iiii,(.L_x_7 - _Z13linear_kernelPfPKfS1_iiii)
        .other          _Z13linear_kernelPfPKfS1_iiii,@"STO_CUDA_ENTRY STV_DEFAULT"
_Z13linear_kernelPfPKfS1_iiii:
.text._Z13linear_kernelPfPKfS1_iiii:
[----:B------:R-:W-:Y:S01]  /*0000*/  LDC R1, c[0x0][0x37c] ;  /* 0x0000df00ff017b82 */ /* 0x000fe20000000800 */
[----:B------:R-:W0:Y:S01]  /*0010*/  S2R R7, SR_TID.X ;  /* 0x0000000000077919 */ /* 0x000e220000002100 */
[----:B------:R-:W0:Y:S01]  /*0020*/  LDCU UR4, c[0x0][0x398] ;  /* 0x00007300ff0477ac */ /* 0x000e220008000800 */
[----:B------:R-:W1:Y:S05]  /*0030*/  LDCU.64 UR12, c[0x0][0x358] ;  /* 0x00006b00ff0c77ac */ /* 0x000e6a0008000a00 */
[----:B------:R-:W2:Y:S01]  /*0040*/  LDC R0, c[0x0][0x360] ;  /* 0x0000d800ff007b82 */ /* 0x000ea20000000800 */
[----:B------:R-:W3:Y:S01]  /*0050*/  LDCU UR5, c[0x0][0x3a4] ;  /* 0x00007480ff0577ac */ /* 0x000ee20008000800 */
[----:B0-----:R-:W-:-:S13]  /*0060*/  ISETP.GE.AND P0, PT, R7, UR4, PT ;  /* 0x0000000407007c0c */ /* 0x001fda000bf06270 */
[----:B------:R-:W0:Y:S02]  /*0070*/  @!P0 LDC.64 R2, c[0x0][0x388] ;  /* 0x0000e200ff028b82 */ /* 0x000e240000000a00 */
[----:B0-----:R-:W-:-:S06]  /*0080*/  @!P0 IMAD.WIDE.U32 R2, R7, 0x4, R2 ;  /* 0x0000000407028825 */ /* 0x001fcc00078e0002 */
[----:B-1----:R-:W4:Y:S01]  /*0090*/  @!P0 LDG.E R2, desc[UR12][R2.64] ;  /* 0x0000000c02028981 */ /* 0x002f22000c1e1900 */
[----:B------:R-:W2:Y:S01]  /*00a0*/  S2UR UR4, SR_CTAID.X ;  /* 0x00000000000479c3 */ /* 0x000ea20000002500 */
[----:B------:R-:W-:Y:S01]  /*00b0*/  @!P0 MOV R4, 0x400 ;  /* 0x0000040000048802 */ /* 0x000fe20000000f00 */
[----:B------:R-:W0:Y:S01]  /*00c0*/  @!P0 S2R R5, SR_CgaCtaId ;  /* 0x0000000000058919 */ /* 0x000e220000008800 */
[----:B--2---:R-:W-:-:S05]  /*00d0*/  IMAD R0, R0, UR4, R7 ;  /* 0x0000000400007c24 */ /* 0x004fca000f8e0207 */
[----:B---3--:R-:W-:Y:S02]  /*00e0*/  ISETP.GE.AND P1, PT, R0, UR5, PT ;  /* 0x0000000500007c0c */ /* 0x008fe4000bf26270 */
[----:B0-----:R-:W-:-:S04]  /*00f0*/  @!P0 LEA R4, R5, R4, 0x18 ;  /* 0x0000000405048211 */ /* 0x001fc800078ec0ff */
[----:B------:R-:W-:-:S05]  /*0100*/  @!P0 LEA R5, R7, R4, 0x2 ;  /* 0x0000000407058211 */ /* 0x000fca00078e10ff */
[----:B----4-:R0:W-:Y:S01]  /*0110*/  @!P0 STS [R5], R2 ;  /* 0x0000000205008388 */ /* 0x0101e20000000800 */
[----:B------:R-:W-:Y:S06]  /*0120*/  BAR.SYNC.DEFER_BLOCKING 0x0 ;  /* 0x0000000000007b1d */ /* 0x000fec0000010000 */
[----:B------:R-:W-:Y:S05]  /*0130*/  @P1 EXIT ;  /* 0x000000000000194d */ /* 0x000fea0003800000 */
[----:B------:R-:W1:Y:S01]  /*0140*/  LDCU UR8, c[0x0][0x3a0] ;  /* 0x00007400ff0877ac */ /* 0x000e620008000800 */
[----:B------:R-:W-:Y:S01]  /*0150*/  HFMA2 R15, -RZ, RZ, 0, 0 ;  /* 0x00000000ff0f7431 */ /* 0x000fe200000001ff */
[----:B-1----:R-:W-:-:S09]  /*0160*/  UISETP.GE.AND UP0, UPT, UR8, 0x1, UPT ;  /* 0x000000010800788c */ /* 0x002fd2000bf06270 */
[----:B------:R-:W-:Y:S05]  /*0170*/  BRA.U !UP0, `(.L_x_0) ;  /* 0x0000000908107547 */ /* 0x000fea000b800000 */
[----:B------:R-:W-:Y:S02]  /*0180*/  UISETP.GE.U32.AND UP1, UPT, UR8, 0x10, UPT ;  /* 0x000000100800788c */ /* 0x000fe4000bf26070 */
[----:B------:R-:W-:Y:S01]  /*0190*/  IMAD R3, R0, UR8, RZ ;  /* 0x0000000800037c24 */ /* 0x000fe2000f8e02ff */
[----:B------:R-:W-:Y:S01]  /*01a0*/  ULOP3.LUT UR10, UR8, 0xf, URZ, 0xc0, !UPT ;  /* 0x0000000f080a7892 */ /* 0x000fe2000f8ec0ff */
[----:B------:R-:W-:Y:S01]  /*01b0*/  MOV R15, RZ ;  /* 0x000000ff000f7202 */ /* 0x000fe20000000f00 */
[----:B------:R-:W-:Y:S02]  /*01c0*/  UMOV UR4, URZ ;  /* 0x000000ff00047c82 */ /* 0x000fe40008000000 */
[----:B------:R-:W-:Y:S02]  /*01d0*/  UISETP.NE.AND UP0, UPT, UR10, URZ, UPT ;  /* 0x000000ff0a00728c */ /* 0x000fe4000bf05270 */
[----:B------:R-:W-:Y:S09]  /*01e0*/  BRA.U !UP1, `(.L_x_1) ;  /* 0x0000000109dc7547 */ /* 0x000ff2000b800000 */
[----:B------:R-:W1:Y:S01]  /*01f0*/  S2UR UR9, SR_CgaCtaId ;  /* 0x00000000000979c3 */ /* 0x000e620000008800 */
[----:B------:R-:W2:Y:S01]  /*0200*/  LDCU.64 UR6, c[0x0][0x390] ;  /* 0x00007200ff0677ac */ /* 0x000ea20008000a00 */
[----:B------:R-:W-:Y:S02]  /*0210*/  MOV R15, RZ ;  /* 0x000000ff000f7202 */ /* 0x000fe40000000f00 */
[----:B0-----:R-:W-:Y:S01]  /*0220*/  MOV R2, R3 ;  /* 0x0000000300027202 */ /* 0x001fe20000000f00 */
[----:B------:R-:W-:Y:S01]  /*0230*/  UMOV UR5, 0x400 ;  /* 0x0000040000057882 */ /* 0x000fe20000000000 */
[----:B------:R-:W-:Y:S02]  /*0240*/  ULOP3.LUT UR4, UR8, 0x7ffffff0, URZ, 0xc0, !UPT ;  /* 0x7ffffff008047892 */ /* 0x000fe4000f8ec0ff */
[----:B--2---:R-:W-:-:S04]  /*0250*/  UIADD3 UR6, UP1, UPT, UR6, 0x20, URZ ;  /* 0x0000002006067890 */ /* 0x004fc8000ff3e0ff */
[----:B------:R-:W-:Y:S02]  /*0260*/  UIADD3.X UR7, UPT, UPT, URZ, UR7, URZ, UP1, !UPT ;  /* 0x00000007ff077290 */ /* 0x000fe40008ffe4ff */
[----:B-1----:R-:W-:Y:S02]  /*0270*/  ULEA UR5, UR9, UR5, 0x18 ;  /* 0x0000000509057291 */ /* 0x002fe4000f8ec0ff */
[----:B------:R-:W-:Y:S02]  /*0280*/  UIADD3 UR9, UPT, UPT, -UR4, URZ, URZ ;  /* 0x000000ff04097290 */ /* 0x000fe4000fffe1ff */
[----:B------:R-:W-:-:S12]  /*0290*/  UIADD3 UR5, UPT, UPT, UR5, 0x20, URZ ;  /* 0x0000002005057890 */ /* 0x000fd8000fffe0ff */
.L_x_2:
[----:B------:R-:W-:Y:S01]  /*02a0*/  MOV R26, UR6 ;  /* 0x00000006001a7c02 */ /* 0x000fe20008000f00 */
[----:B------:R-:W0:Y:S01]  /*02b0*/  LDS.128 R8, [UR5+-0x20] ;  /* 0xffffe005ff087984 */ /* 0x000e220008000c00 */
[----:B------:R-:W-:-:S03]  /*02c0*/  MOV R27, UR7 ;  /* 0x00000007001b7c02 */ /* 0x000fc60008000f00 */
[----:B------:R-:W-:-:S05]  /*02d0*/  IMAD.WIDE R26, R2, 0x4, R26 ;  /* 0x00000004021a7825 */ /* 0x000fca00078e021a */
[----:B------:R-:W0:Y:S04]  /*02e0*/  LDG.E R4, desc[UR12][R26.64+-0x20] ;  /* 0xffffe00c1a047981 */ /* 0x000e28000c1e1900 */
[----:B------:R-:W2:Y:S04]  /*02f0*/  LDG.E R5, desc[UR12][R26.64+-0x1c] ;  /* 0xffffe40c1a057981 */ /* 0x000ea8000c1e1900 */
[----:B------:R-:W3:Y:S04]  /*0300*/  LDG.E R29, desc[UR12][R26.64+-0x18] ;  /* 0xffffe80c1a1d7981 */ /* 0x000ee8000c1e1900 */
[----:B------:R-:W4:Y:S04]  /*0310*/  LDG.E R14, desc[UR12][R26.64+-0x14] ;  /* 0xffffec0c1a0e7981 */ /* 0x000f28000c1e1900 */
[----:B------:R-:W5:Y:S04]  /*0320*/  LDG.E R13, desc[UR12][R26.64+-0x10] ;  /* 0xfffff00c1a0d7981 */ /* 0x000f68000c1e1900 */
        /* <DEDUP_REMOVED lines=10> */
[----:B------:R-:W5:Y:S01]  /*03d0*/  LDG.E R24, desc[UR12][R26.64+0x1c] ;  /* 0x00001c0c1a187981 */ /* 0x000f62000c1e1900 */
[----:B------:R-:W-:Y:S01]  /*03e0*/  UIADD3 UR9, UPT, UPT, UR9, 0x10, URZ ;  /* 0x0000001009097890 */ /* 0x000fe2000fffe0ff */
[----:B------:R-:W-:-:S03]  /*03f0*/  IADD3 R2, PT, PT, R2, 0x10, RZ ;  /* 0x0000001002027810 */ /* 0x000fc60007ffe0ff */
[----:B------:R-:W-:Y:S01]  /*0400*/  UISETP.NE.AND UP1, UPT, UR9, URZ, UPT ;  /* 0x000000ff0900728c */ /* 0x000fe2000bf25270 */
[----:B0-----:R-:W-:-:S04]  /*0410*/  FFMA R4, R8, R4, R15 ;  /* 0x0000000408047223 */ /* 0x001fc8000000000f */
[----:B--2---:R-:W-:Y:S02]  /*0420*/  FFMA R8, R5, R9, R4 ;  /* 0x0000000905087223 */ /* 0x004fe40000000004 */
[----:B------:R-:W5:Y:S02]  /*0430*/  LDS.128 R4, [UR5+-0x10] ;  /* 0xfffff005ff047984 */ /* 0x000f640008000c00 */
[----:B---3--:R-:W-:-:S04]  /*0440*/  FFMA R29, R29, R10, R8 ;  /* 0x0000000a1d1d7223 */ /* 0x008fc80000000008 */
[----:B----4-:R-:W-:Y:S02]  /*0450*/  FFMA R29, R14, R11, R29 ;  /* 0x0000000b0e1d7223 */ /* 0x010fe4000000001d */
[----:B------:R-:W0:Y:S02]  /*0460*/  LDS.128 R8, [UR5] ;  /* 0x00000005ff087984 */ /* 0x000e240008000c00 */
[----:B-----5:R-:W-:-:S04]  /*0470*/  FFMA R13, R4, R13, R29 ;  /* 0x0000000d040d7223 */ /* 0x020fc8000000001d */
[----:B------:R-:W-:Y:S02]  /*0480*/  FFMA R4, R12, R5, R13 ;  /* 0x000000050c047223 */ /* 0x000fe4000000000d */
[----:B------:R-:W1:Y:S01]  /*0490*/  LDS.128 R12, [UR5+0x10] ;  /* 0x00001005ff0c7984 */ /* 0x000e620008000c00 */
[----:B------:R-:W-:Y:S01]  /*04a0*/  UIADD3 UR5, UPT, UPT, UR5, 0x40, URZ ;  /* 0x0000004005057890 */ /* 0x000fe2000fffe0ff */
[----:B------:R-:W-:-:S04]  /*04b0*/  FFMA R17, R17, R6, R4 ;  /* 0x0000000611117223 */ /* 0x000fc80000000004 */
[----:B------:R-:W-:-:S04]  /*04c0*/  FFMA R7, R16, R7, R17 ;  /* 0x0000000710077223 */ /* 0x000fc80000000011 */
[----:B0-----:R-:W-:-:S04]  /*04d0*/  FFMA R7, R8, R19, R7 ;  /* 0x0000001308077223 */ /* 0x001fc80000000007 */
[----:B------:R-:W-:-:S04]  /*04e0*/  FFMA R18, R18, R9, R7 ;  /* 0x0000000912127223 */ /* 0x000fc80000000007 */
[----:B------:R-:W-:-:S04]  /*04f0*/  FFMA R21, R21, R10, R18 ;  /* 0x0000000a15157223 */ /* 0x000fc80000000012 */
[----:B------:R-:W-:-:S04]  /*0500*/  FFMA R11, R20, R11, R21 ;  /* 0x0000000b140b7223 */ /* 0x000fc80000000015 */
[----:B-1----:R-:W-:-:S04]  /*0510*/  FFMA R11, R12, R23, R11 ;  /* 0x000000170c0b7223 */ /* 0x002fc8000000000b */
[----:B------:R-:W-:-:S04]  /*0520*/  FFMA R22, R22, R13, R11 ;  /* 0x0000000d16167223 */ /* 0x000fc8000000000b */
[----:B------:R-:W-:-:S04]  /*0530*/  FFMA R25, R25, R14, R22 ;  /* 0x0000000e19197223 */ /* 0x000fc80000000016 */
[----:B------:R-:W-:Y:S01]  /*0540*/  FFMA R15, R24, R15, R25 ;  /* 0x0000000f180f7223 */ /* 0x000fe20000000019 */
[----:B------:R-:W-:Y:S06]  /*0550*/  BRA.U UP1, `(.L_x_2) ;  /* 0xfffffffd01507547 */ /* 0x000fec000b83ffff */
.L_x_1:
[----:B------:R-:W-:Y:S05]  /*0560*/  BRA.U !UP0, `(.L_x_0) ;  /* 0x0000000508147547 */ /* 0x000fea000b800000 */
[----:B------:R-:W-:Y:S02]  /*0570*/  UISETP.GE.U32.AND UP0, UPT, UR10, 0x8, UPT ;  /* 0x000000080a00788c */ /* 0x000fe4000bf06070 */
[----:B------:R-:W-:-:S04]  /*0580*/  ULOP3.LUT UR7, UR8, 0x7, URZ, 0xc0, !UPT ;  /* 0x0000000708077892 */ /* 0x000fc8000f8ec0ff */
[----:B------:R-:W-:-:S03]  /*0590*/  UISETP.NE.AND UP1, UPT, UR7, URZ, UPT ;  /* 0x000000ff0700728c */ /* 0x000fc6000bf25270 */
[----:B------:R-:W-:Y:S08]  /*05a0*/  BRA.U !UP0, `(.L_x_3) ;  /* 0x0000000108687547 */ /* 0x000ff0000b800000 */
[----:B------:R-:W1:Y:S01]  /*05b0*/  LDC.64 R12, c[0x0][0x390] ;  /* 0x0000e400ff0c7b82 */ /* 0x000e620000000a00 */
[----:B0-----:R-:W-:-:S05]  /*05c0*/  IADD3 R5, PT, PT, R3, UR4, RZ ;  /* 0x0000000403057c10 */ /* 0x001fca000fffe0ff */
[----:B-1----:R-:W-:-:S05]  /*05d0*/  IMAD.WIDE R12, R5, 0x4, R12 ;  /* 0x00000004050c7825 */ /* 0x002fca00078e020c */
[----:B------:R-:W2:Y:S04]  /*05e0*/  LDG.E R2, desc[UR12][R12.64] ;  /* 0x0000000c0c027981 */ /* 0x000ea8000c1e1900 */
[----:B------:R-:W3:Y:S04]  /*05f0*/  LDG.E R17, desc[UR12][R12.64+0x4] ;  /* 0x0000040c0c117981 */ /* 0x000ee8000c1e1900 */
[----:B------:R-:W4:Y:S04]  /*0600*/  LDG.E R14, desc[UR12][R12.64+0x8] ;  /* 0x0000080c0c0e7981 */ /* 0x000f28000c1e1900 */
[----:B------:R-:W5:Y:S04]  /*0610*/  LDG.E R19, desc[UR12][R12.64+0xc] ;  /* 0x00000c0c0c137981 */ /* 0x000f68000c1e1900 */
[----:B------:R-:W5:Y:S04]  /*0620*/  LDG.E R16, desc[UR12][R12.64+0x10] ;  /* 0x0000100c0c107981 */ /* 0x000f68000c1e1900 */
[----:B------:R-:W5:Y:S04]  /*0630*/  LDG.E R21, desc[UR12][R12.64+0x14] ;  /* 0x0000140c0c157981 */ /* 0x000f68000c1e1900 */
[----:B------:R-:W5:Y:S04]  /*0640*/  LDG.E R18, desc[UR12][R12.64+0x18] ;  /* 0x0000180c0c127981 */ /* 0x000f68000c1e1900 */
[----:B------:R-:W5:Y:S01]  /*0650*/  LDG.E R23, desc[UR12][R12.64+0x1c] ;  /* 0x00001c0c0c177981 */ /* 0x000f62000c1e1900 */
[----:B------:R-:W0:Y:S01]  /*0660*/  S2UR UR6, SR_CgaCtaId ;  /* 0x00000000000679c3 */ /* 0x000e220000008800 */
[----:B------:R-:W-:-:S02]  /*0670*/  UMOV UR5, 0x400 ;  /* 0x0000040000057882 */ /* 0x000fc40000000000 */
[----:B0-----:R-:W-:-:S04]  /*0680*/  ULEA UR5, UR6, UR5, 0x18 ;  /* 0x0000000506057291 */ /* 0x001fc8000f8ec0ff */
[----:B------:R-:W-:Y:S02]  /*0690*/  ULEA UR5, UR4, UR5, 0x2 ;  /* 0x0000000504057291 */ /* 0x000fe4000f8e10ff */
[----:B------:R-:W-:-:S07]  /*06a0*/  UIADD3 UR4, UPT, UPT, UR4, 0x8, URZ ;  /* 0x0000000804047890 */ /* 0x000fce000fffe0ff */
[----:B------:R-:W2:Y:S04]  /*06b0*/  LDS.128 R8, [UR5] ;  /* 0x00000005ff087984 */ /* 0x000ea80008000c00 */
[----:B------:R-:W0:Y:S01]  /*06c0*/  LDS.128 R4, [UR5+0x10] ;  /* 0x00001005ff047984 */ /* 0x000e220008000c00 */
[----:B--2---:R-:W-:-:S04]  /*06d0*/  FFMA R2, R8, R2, R15 ;  /* 0x0000000208027223 */ /* 0x004fc8000000000f */
[----:B---3--:R-:W-:-:S04]  /*06e0*/  FFMA R9, R17, R9, R2 ;  /* 0x0000000911097223 */ /* 0x008fc80000000002 */
[----:B----4-:R-:W-:-:S04]  /*06f0*/  FFMA R10, R14, R10, R9 ;  /* 0x0000000a0e0a7223 */ /* 0x010fc80000000009 */
[----:B-----5:R-:W-:-:S04]  /*0700*/  FFMA R11, R19, R11, R10 ;  /* 0x0000000b130b7223 */ /* 0x020fc8000000000a */
[----:B0-----:R-:W-:-:S04]  /*0710*/  FFMA R4, R4, R16, R11 ;  /* 0x0000001004047223 */ /* 0x001fc8000000000b */
[----:B------:R-:W-:-:S04]  /*0720*/  FFMA R5, R21, R5, R4 ;  /* 0x0000000515057223 */ /* 0x000fc80000000004 */
[----:B------:R-:W-:-:S04]  /*0730*/  FFMA R6, R18, R6, R5 ;  /* 0x0000000612067223 */ /* 0x000fc80000000005 */
[----:B------:R-:W-:-:S07]  /*0740*/  FFMA R15, R23, R7, R6 ;  /* 0x00000007170f7223 */ /* 0x000fce0000000006 */
.L_x_3:
[----:B------:R-:W-:Y:S05]  /*0750*/  BRA.U !UP1, `(.L_x_0) ;  /* 0x0000000109987547 */ /* 0x000fea000b800000 */
[----:B------:R-:W-:Y:S02]  /*0760*/  UISETP.GE.U32.AND UP0, UPT, UR7, 0x4, UPT ;  /* 0x000000040700788c */ /* 0x000fe4000bf06070 */
[----:B------:R-:W-:-:S04]  /*0770*/  ULOP3.LUT UR5, UR8, 0x3, URZ, 0xc0, !UPT ;  /* 0x0000000308057892 */ /* 0x000fc8000f8ec0ff */
[----:B------:R-:W-:-:S03]  /*0780*/  UISETP.NE.AND UP1, UPT, UR5, URZ, UPT ;  /* 0x000000ff0500728c */ /* 0x000fc6000bf25270 */
[----:B------:R-:W-:Y:S08]  /*0790*/  BRA.U !UP0, `(.L_x_4) ;  /* 0x0000000108447547 */ /* 0x000ff0000b800000 */
[----:B0-----:R-:W0:Y:S01]  /*07a0*/  LDC.64 R4, c[0x0][0x390] ;  /* 0x0000e400ff047b82 */ /* 0x001e220000000a00 */
[----:B------:R-:W-:-:S05]  /*07b0*/  IADD3 R9, PT, PT, R3, UR4, RZ ;  /* 0x0000000403097c10 */ /* 0x000fca000fffe0ff */
[----:B0-----:R-:W-:-:S05]  /*07c0*/  IMAD.WIDE R8, R9, 0x4, R4 ;  /* 0x0000000409087825 */ /* 0x001fca00078e0204 */
[----:B------:R-:W2:Y:S04]  /*07d0*/  LDG.E R2, desc[UR12][R8.64] ;  /* 0x0000000c08027981 */ /* 0x000ea8000c1e1900 */
[----:B------:R-:W3:Y:S04]  /*07e0*/  LDG.E R11, desc[UR12][R8.64+0x4] ;  /* 0x0000040c080b7981 */ /* 0x000ee8000c1e1900 */
[----:B------:R-:W4:Y:S04]  /*07f0*/  LDG.E R10, desc[UR12][R8.64+0x8] ;  /* 0x0000080c080a7981 */ /* 0x000f28000c1e1900 */
[----:B------:R-:W5:Y:S01]  /*0800*/  LDG.E R13, desc[UR12][R8.64+0xc] ;  /* 0x00000c0c080d7981 */ /* 0x000f62000c1e1900 */
[----:B------:R-:W0:Y:S01]  /*0810*/  S2UR UR7, SR_CgaCtaId ;  /* 0x00000000000779c3 */ /* 0x000e220000008800 */
[----:B------:R-:W-:-:S02]  /*0820*/  UMOV UR6, 0x400 ;  /* 0x0000040000067882 */ /* 0x000fc40000000000 */
[----:B0-----:R-:W-:-:S04]  /*0830*/  ULEA UR6, UR7, UR6, 0x18 ;  /* 0x0000000607067291 */ /* 0x001fc8000f8ec0ff */
[----:B------:R-:W-:Y:S02]  /*0840*/  ULEA UR6, UR4, UR6, 0x2 ;  /* 0x0000000604067291 */ /* 0x000fe4000f8e10ff */
[----:B------:R-:W-:-:S07]  /*0850*/  UIADD3 UR4, UPT, UPT, UR4, 0x4, URZ ;  /* 0x0000000404047890 */ /* 0x000fce000fffe0ff */
[----:B------:R-:W2:Y:S02]  /*0860*/  LDS.128 R4, [UR6] ;  /* 0x00000006ff047984 */ /* 0x000ea40008000c00 */
[----:B--2---:R-:W-:-:S04]  /*0870*/  FFMA R2, R4, R2, R15 ;  /* 0x0000000204027223 */ /* 0x004fc8000000000f */
[----:B---3--:R-:W-:-:S04]  /*0880*/  FFMA R5, R11, R5, R2 ;  /* 0x000000050b057223 */ /* 0x008fc80000000002 */
[----:B----4-:R-:W-:-:S04]  /*0890*/  FFMA R6, R10, R6, R5 ;  /* 0x000000060a067223 */ /* 0x010fc80000000005 */
[----:B-----5:R-:W-:-:S07]  /*08a0*/  FFMA R15, R13, R7, R6 ;  /* 0x000000070d0f7223 */ /* 0x020fce0000000006 */
.L_x_4:
[----:B------:R-:W-:Y:S05]  /*08b0*/  BRA.U !UP1, `(.L_x_0) ;  /* 0x0000000109407547 */ /* 0x000fea000b800000 */
[----:B------:R-:W1:Y:S01]  /*08c0*/  S2UR UR7, SR_CgaCtaId ;  /* 0x00000000000779c3 */ /* 0x000e620000008800 */
[----:B------:R-:W-:Y:S01]  /*08d0*/  UMOV UR6, 0x400 ;  /* 0x0000040000067882 */ /* 0x000fe20000000000 */
[----:B------:R-:W-:-:S06]  /*08e0*/  IADD3 R7, PT, PT, R3, UR4, RZ ;  /* 0x0000000403077c10 */ /* 0x000fcc000fffe0ff */
[----:B0-----:R-:W0:Y:S01]  /*08f0*/  LDC.64 R4, c[0x0][0x390] ;  /* 0x0000e400ff047b82 */ /* 0x001e220000000a00 */
[----:B-1----:R-:W-:Y:S02]  /*0900*/  ULEA UR7, UR7, UR6, 0x18 ;  /* 0x0000000607077291 */ /* 0x002fe4000f8ec0ff */
[----:B------:R-:W-:Y:S02]  /*0910*/  UIADD3 UR6, UPT, UPT, -UR5, URZ, URZ ;  /* 0x000000ff05067290 */ /* 0x000fe4000fffe1ff */
[----:B------:R-:W-:-:S12]  /*0920*/  ULEA UR5, UR4, UR7, 0x2 ;  /* 0x0000000704057291 */ /* 0x000fd8000f8e10ff */
.L_x_5:
[C---:B0-----:R-:W-:Y:S01]  /*0930*/  IMAD.WIDE R2, R7.reuse, 0x4, R4 ;  /* 0x0000000407027825 */ /* 0x041fe200078e0204 */
[----:B------:R-:W0:Y:S05]  /*0940*/  LDS R6, [UR5] ;  /* 0x00000005ff067984 */ /* 0x000e2a0008000800 */
[----:B------:R-:W0:Y:S01]  /*0950*/  LDG.E R2, desc[UR12][R2.64] ;  /* 0x0000000c02027981 */ /* 0x000e22000c1e1900 */
[----:B------:R-:W-:Y:S01]  /*0960*/  UIADD3 UR6, UPT, UPT, UR6, 0x1, URZ ;  /* 0x0000000106067890 */ /* 0x000fe2000fffe0ff */
[----:B------:R-:W-:Y:S01]  /*0970*/  IADD3 R7, PT, PT, R7, 0x1, RZ ;  /* 0x0000000107077810 */ /* 0x000fe20007ffe0ff */
[----:B------:R-:W-:Y:S02]  /*0980*/  UIADD3 UR5, UPT, UPT, UR5, 0x4, URZ ;  /* 0x0000000405057890 */ /* 0x000fe4000fffe0ff */
[----:B------:R-:W-:Y:S01]  /*0990*/  UISETP.NE.AND UP0, UPT, UR6, URZ, UPT ;  /* 0x000000ff0600728c */ /* 0x000fe2000bf05270 */
[----:B0-----:R-:W-:-:S08]  /*09a0*/  FFMA R15, R6, R2, R15 ;  /* 0x00000002060f7223 */ /* 0x001fd0000000000f */
[----:B------:R-:W-:Y:S05]  /*09b0*/  BRA.U UP0, `(.L_x_5) ;  /* 0xfffffffd00dc7547 */ /* 0x000fea000b83ffff */
.L_x_0:
[----:B0-----:R-:W0:Y:S02]  /*09c0*/  LDC.64 R2, c[0x0][0x380] ;  /* 0x0000e000ff027b82 */ /* 0x001e240000000a00 */
[----:B0-----:R-:W-:-:S05]  /*09d0*/  IMAD.WIDE R2, R0, 0x4, R2 ;  /* 0x0000000400027825 */ /* 0x001fca00078e0202 */
[----:B------:R-:W-:Y:S01]  /*09e0*/  STG.E desc[UR12][R2.64], R15 ;  /* 0x0000000f02007986 */ /* 0x000fe2000c10190c */
[----:B------:R-:W-:Y:S05]  /*09f0*/  EXIT ;  /* 0x000000000000794d */ /* 0x000fea0003800000 */
.L_x_6:
[----:B------:R-:W-:-:S00]  /*0a00*/  BRA `(.L_x_6) ;  /* 0xfffffffc00fc7947 */ /* 0x000fc0000383ffff */
[----:B------:R-:W-:-:S00]  /*0a10*/  NOP ;  /* 0x0000000000007918 */ /* 0x000fc00000000000 */
        /* <DEDUP_REMOVED lines=14> */
.L_x_7:


//--------------------- .nv.shared._Z13linear_kernelPfPKfS1_iiii --------------------------
	.section	.nv.shared._Z13linear_kernelPfPKfS1_iiii,"aw",@nobits
	.sectionflags	@""
	.align	4
.nv.shared._Z13linear_kernelPfPKfS1_iiii:
	.zero		1088


//--------------------- .nv.shared.reserved.0     --------------------------
	.section	.nv.shared.reserved.0,"aw",@nobits
	.weak		__nv_reservedSMEM_offset_0_alias
	.size		__nv_reservedSMEM_offset_0_alias, 0, 64
	.other		__nv_reservedSMEM_offset_0_alias,@"STO_CUDA_RESERVED_SHARED STV_DEFAULT"
__nv_reservedSMEM_offset_0_alias:
	.zero		0
	.zero		64


//--------------------- .nv.constant0._Z13linear_kernelPfPKfS1_iiii --------------------------
	.section	.nv.constant0._Z13linear_kernelPfPKfS1_iiii,"a",@progbits
	.sectionflags	@""
	.align	4
.nv.constant0._Z13linear_kernelPfPKfS1_iiii:
	.zero		936


//--------------------- SYMBOLS --------------------------

	.type		.nv.reservedSmem.offset0,@object
	.size		.nv.reservedSmem.offset0,0x4
	.type		.nv.reservedSmem.cap,@object
	.size		.nv.reservedSmem.cap,0x4
